	.headerflags	@"EF_CUDA_TEXMODE_UNIFIED EF_CUDA_64BIT_ADDRESS EF_CUDA_ACCELERATORS EF_CUDA_SM90 EF_CUDA_VIRTUAL_SM(EF_CUDA_SM90)"
	.elftype	@"ET_EXEC"


//--------------------- .nv.info                  --------------------------
	.section	.nv.info,"",@"SHT_CUDA_INFO"
	.align	4


	//----- nvinfo : EIATTR_REGCOUNT
	.align		4
        /*0000*/ 	.byte	0x04, 0x2f
        /*0002*/ 	.short	(.L_1 - .L_0)
	.align		4
.L_0:
        /*0004*/ 	.word	index@(triton_poi_fused_cat_25)
        /*0008*/ 	.word	0x00000014


	//----- nvinfo : EIATTR_MIN_STACK_SIZE
	.align		4
.L_1:
        /*000c*/ 	.byte	0x04, 0x12
        /*000e*/ 	.short	(.L_3 - .L_2)
	.align		4
.L_2:
        /*0010*/ 	.word	index@(triton_poi_fused_cat_25)
        /*0014*/ 	.word	0x00000000


	//----- nvinfo : EIATTR_FRAME_SIZE
	.align		4
.L_3:
        /*0018*/ 	.byte	0x04, 0x11
        /*001a*/ 	.short	(.L_5 - .L_4)
	.align		4
.L_4:
        /*001c*/ 	.word	index@(triton_poi_fused_cat_25)
        /*0020*/ 	.word	0x00000000


	//----- nvinfo : EIATTR_MIN_STACK_SIZE
	.align		4
.L_5:
        /*0024*/ 	.byte	0x04, 0x12
        /*0026*/ 	.short	(.L_7 - .L_6)
	.align		4
.L_6:
        /*0028*/ 	.word	index@(triton_poi_fused_cat_25)
        /*002c*/ 	.word	0x00000000
.L_7:


//--------------------- .nv.info.triton_poi_fused_cat_25 --------------------------
	.section	.nv.info.triton_poi_fused_cat_25,"",@"SHT_CUDA_INFO"
	.sectionflags	@""
	.align	4


	//----- nvinfo : EIATTR_CUDA_API_VERSION
	.align		4
        /*0000*/ 	.byte	0x04, 0x37
        /*0002*/ 	.short	(.L_9 - .L_8)
.L_8:
        /*0004*/ 	.word	0x0000007c


	//----- nvinfo : EIATTR_KPARAM_INFO
	.align		4
.L_9:
        /*0008*/ 	.byte	0x04, 0x17
        /*000a*/ 	.short	(.L_11 - .L_10)
.L_10:
        /*000c*/ 	.word	0x00000000
        /*0010*/ 	.short	0x0005
        /*0012*/ 	.short	0x0028
        /*0014*/ 	.byte	0x00, 0xf0, 0x11, 0x00


	//----- nvinfo : EIATTR_KPARAM_INFO
	.align		4
.L_11:
        /*0018*/ 	.byte	0x04, 0x17
        /*001a*/ 	.short	(.L_13 - .L_12)
.L_12:
        /*001c*/ 	.word	0x00000000
        /*0020*/ 	.short	0x0004
        /*0022*/ 	.short	0x0020
        /*0024*/ 	.byte	0x00, 0xf4, 0x21, 0x00


	//----- nvinfo : EIATTR_KPARAM_INFO
	.align		4
.L_13:
        /*0028*/ 	.byte	0x04, 0x17
        /*002a*/ 	.short	(.L_15 - .L_14)
.L_14:
        /*002c*/ 	.word	0x00000000
        /*0030*/ 	.short	0x0003
        /*0032*/ 	.short	0x0018
        /*0034*/ 	.byte	0x00, 0xf4, 0x21, 0x00


	//----- nvinfo : EIATTR_KPARAM_INFO
	.align		4
.L_15:
        /*0038*/ 	.byte	0x04, 0x17
        /*003a*/ 	.short	(.L_17 - .L_16)
.L_16:
        /*003c*/ 	.word	0x00000000
        /*0040*/ 	.short	0x0002
        /*0042*/ 	.short	0x0010
        /*0044*/ 	.byte	0x00, 0xf4, 0x21, 0x00


	//----- nvinfo : EIATTR_KPARAM_INFO
	.align		4
.L_17:
        /*0048*/ 	.byte	0x04, 0x17
        /*004a*/ 	.short	(.L_19 - .L_18)
.L_18:
        /*004c*/ 	.word	0x00000000
        /*0050*/ 	.short	0x0001
        /*0052*/ 	.short	0x0008
        /*0054*/ 	.byte	0x00, 0xf4, 0x21, 0x00


	//----- nvinfo : EIATTR_KPARAM_INFO
	.align		4
.L_19:
        /*0058*/ 	.byte	0x04, 0x17
        /*005a*/ 	.short	(.L_21 - .L_20)
.L_20:
        /*005c*/ 	.word	0x00000000
        /*0060*/ 	.short	0x0000
        /*0062*/ 	.short	0x0000
        /*0064*/ 	.byte	0x00, 0xf4, 0x21, 0x00


	//----- nvinfo : EIATTR_SPARSE_MMA_MASK
	.align		4
.L_21:
        /*0068*/ 	.byte	0x03, 0x50
        /*006a*/ 	.short	0x0000


	//----- nvinfo : EIATTR_MAXREG_COUNT
	.align		4
        /*006c*/ 	.byte	0x03, 0x1b
        /*006e*/ 	.short	0x00ff


	//----- nvinfo : EIATTR_EXIT_INSTR_OFFSETS
	.align		4
        /*0070*/ 	.byte	0x04, 0x1c
        /*0072*/ 	.short	(.L_23 - .L_22)


	//   ....[0]....
.L_22:
        /*0074*/ 	.word	0x00000380


	//----- nvinfo : EIATTR_REQNTID
	.align		4
.L_23:
        /*0078*/ 	.byte	0x04, 0x10
        /*007a*/ 	.short	(.L_25 - .L_24)
.L_24:
        /*007c*/ 	.word	0x00000080
        /*0080*/ 	.word	0x00000001
        /*0084*/ 	.word	0x00000001


	//----- nvinfo : EIATTR_CBANK_PARAM_SIZE
	.align		4
.L_25:
        /*0088*/ 	.byte	0x03, 0x19
        /*008a*/ 	.short	0x002c


	//----- nvinfo : EIATTR_PARAM_CBANK
	.align		4
        /*008c*/ 	.byte	0x04, 0x0a
        /*008e*/ 	.short	(.L_27 - .L_26)
	.align		4
.L_26:
        /*0090*/ 	.word	index@(.nv.constant0.triton_poi_fused_cat_25)
        /*0094*/ 	.short	0x0210
        /*0096*/ 	.short	0x002c


	//----- nvinfo : EIATTR_SW_WAR
	.align		4
.L_27:
        /*0098*/ 	.byte	0x04, 0x36
        /*009a*/ 	.short	(.L_29 - .L_28)
.L_28:
        /*009c*/ 	.word	0x00000008
.L_29:


//--------------------- .nv.callgraph             --------------------------
	.section	.nv.callgraph,"",@"SHT_CUDA_CALLGRAPH"
	.align	4
	.sectionentsize	8
	.align		4
        /*0000*/ 	.word	0x00000000
	.align		4
        /*0004*/ 	.word	0xffffffff
	.align		4
        /*0008*/ 	.word	0x00000000
	.align		4
        /*000c*/ 	.word	0xfffffffe
	.align		4
        /*0010*/ 	.word	0x00000000
	.align		4
        /*0014*/ 	.word	0xfffffffd
	.align		4
        /*0018*/ 	.word	0x00000000
	.align		4
        /*001c*/ 	.word	0xfffffffc


//--------------------- .text.triton_poi_fused_cat_25 --------------------------
	.section	.text.triton_poi_fused_cat_25,"ax",@progbits
	.align	128
        .global         triton_poi_fused_cat_25
        .type           triton_poi_fused_cat_25,@function
        .size           triton_poi_fused_cat_25,(.L_x_1 - triton_poi_fused_cat_25)
        .other          triton_poi_fused_cat_25,@"STO_CUDA_ENTRY STV_DEFAULT"
triton_poi_fused_cat_25:
.text.triton_poi_fused_cat_25:
[----:B------:R-:W-:Y:S01]  /*0000*/  LDC R1, c[0x0][0x28] ;  /* 0x00000a00ff017b82 */ /* 0x000fe20000000800 */
[----:B------:R-:W1:Y:S07]  /*0010*/  S2R R0, SR_TID.X ;  /* 0x0000000000007919 */ /* 0x000e6e0000002100 */
[----:B------:R-:W2:Y:S01]  /*0020*/  LDC.64 R4, c[0x0][0x210] ;  /* 0x00008400ff047b82 */ /* 0x000ea20000000a00 */
[----:B------:R-:W-:Y:S01]  /*0030*/  ULDC.64 UR4, c[0x0][0x208] ;  /* 0x0000820000047ab9 */ /* 0x000fe20000000a00 */
[----:B------:R-:W3:Y:S01]  /*0040*/  S2R R11, SR_CTAID.X ;  /* 0x00000000000b7919 */ /* 0x000ee20000002500 */
[----:B-1----:R-:W-:-:S02]  /*0050*/  LOP3.LUT R0, R0, 0x7f, RZ, 0xc0, !PT ;  /* 0x0000007f00007812 */ /* 0x002fc400078ec0ff */
[----:B---3--:R-:W-:-:S03]  /*0060*/  SHF.R.S32.HI R2, RZ, 0x18, R11 ;  /* 0x00000018ff027819 */ /* 0x008fc6000001140b */
[----:B------:R-:W-:Y:S01]  /*0070*/  IMAD R11, R11, 0x80, R0 ;  /* 0x000000800b0b7824 */ /* 0x000fe200078e0200 */
[----:B------:R-:W-:-:S03]  /*0080*/  SGXT R0, R2, 0x1 ;  /* 0x000000010200781a */ /* 0x000fc60000000200 */
[----:B------:R-:W-:Y:S01]  /*0090*/  IMAD.HI R9, R11, 0x2aaaaaab, RZ ;  /* 0x2aaaaaab0b097827 */ /* 0x000fe200078e02ff */
[----:B------:R-:W1:Y:S01]  /*00a0*/  LDC.64 R2, c[0x0][0x218] ;  /* 0x00008600ff027b82 */ /* 0x000e620000000a00 */
[----:B------:R-:W-:-:S03]  /*00b0*/  LEA.HI R0, R0, R11, RZ, 0x4 ;  /* 0x0000000b00007211 */ /* 0x000fc600078f20ff */
[----:B------:R-:W-:Y:S02]  /*00c0*/  SHF.R.U32.HI R12, RZ, 0x1f, R9 ;  /* 0x0000001fff0c7819 */ /* 0x000fe40000011609 */
[----:B------:R-:W-:Y:S02]  /*00d0*/  SHF.R.S32.HI R10, RZ, 0x4, R0 ;  /* 0x00000004ff0a7819 */ /* 0x000fe40000011400 */
[----:B------:R-:W-:Y:S02]  /*00e0*/  LOP3.LUT R8, R0, 0xfffffff0, RZ, 0xc0, !PT ;  /* 0xfffffff000087812 */ /* 0x000fe400078ec0ff */
[----:B------:R-:W-:Y:S01]  /*00f0*/  LEA.HI.SX32 R0, R9, R12, 0x17 ;  /* 0x0000000c09007211 */ /* 0x000fe200078fbaff */
[----:B------:R-:W-:-:S04]  /*0100*/  IMAD.HI R6, R10, 0x2aaaaaab, RZ ;  /* 0x2aaaaaab0a067827 */ /* 0x000fc800078e02ff */
[----:B------:R-:W-:Y:S01]  /*0110*/  IMAD.IADD R13, R11, 0x1, -R8 ;  /* 0x000000010b0d7824 */ /* 0x000fe200078e0a08 */
[----:B------:R-:W-:Y:S01]  /*0120*/  SHF.R.U32.HI R7, RZ, 0x1f, R6 ;  /* 0x0000001fff077819 */ /* 0x000fe20000011606 */
[----:B------:R-:W3:Y:S01]  /*0130*/  LDC.64 R8, c[0x0][0x220] ;  /* 0x00008800ff087b82 */ /* 0x000ee20000000a00 */
[----:B------:R-:W-:Y:S02]  /*0140*/  IMAD R11, R0, -0xc00, R11 ;  /* 0xfffff400000b7824 */ /* 0x000fe400078e020b */
[----:B------:R-:W-:Y:S01]  /*0150*/  LEA.HI R7, R6, R7, RZ, 0x1b ;  /* 0x0000000706077211 */ /* 0x000fe200078fd8ff */
[C---:B------:R-:W-:Y:S02]  /*0160*/  IMAD R13, R0.reuse, 0x4180, R13 ;  /* 0x00004180000d7824 */ /* 0x040fe400078e020d */
[----:B------:R-:W-:Y:S02]  /*0170*/  IMAD R11, R0, 0x4780, R11 ;  /* 0x00004780000b7824 */ /* 0x000fe400078e020b */
[----:B------:R-:W-:-:S02]  /*0180*/  IMAD R10, R7, -0xc0, R10 ;  /* 0xffffff40070a7824 */ /* 0x000fc400078e020a */
[----:B------:R-:W4:Y:S01]  /*0190*/  LDC.64 R6, c[0x0][0x228] ;  /* 0x00008a00ff067b82 */ /* 0x000f220000000a00 */
[----:B--2---:R-:W-:Y:S02]  /*01a0*/  IMAD.WIDE R4, R11, 0x4, R4 ;  /* 0x000000040b047825 */ /* 0x004fe400078e0204 */
[C---:B------:R-:W-:Y:S02]  /*01b0*/  ISETP.GE.AND P3, PT, R10.reuse, 0x78, PT ;  /* 0x000000780a00780c */ /* 0x040fe40003f66270 */
[C---:B------:R-:W-:Y:S01]  /*01c0*/  VIADD R12, R10.reuse, 0xffffff88 ;  /* 0xffffff880a0c7836 */ /* 0x040fe20000000000 */
[C---:B------:R-:W-:Y:S01]  /*01d0*/  ISETP.GT.AND P0, PT, R10.reuse, 0xa7, PT ;  /* 0x000000a70a00780c */ /* 0x040fe20003f04270 */
[C---:B------:R-:W-:Y:S02]  /*01e0*/  VIADD R14, R10.reuse, 0xffffff70 ;  /* 0xffffff700a0e7836 */ /* 0x040fe40000000000 */
[----:B------:R-:W-:Y:S01]  /*01f0*/  IMAD R13, R10, 0x10, R13 ;  /* 0x000000100a0d7824 */ /* 0x000fe200078e020d */
[----:B------:R-:W-:-:S02]  /*0200*/  ISETP.GE.U32.AND P4, PT, R12, 0x18, PT ;  /* 0x000000180c00780c */ /* 0x000fc40003f86070 */
[----:B------:R-:W-:Y:S01]  /*0210*/  ISETP.GE.U32.AND P5, PT, R14, 0x18, PT ;  /* 0x000000180e00780c */ /* 0x000fe20003fa6070 */
[C---:B------:R-:W-:Y:S02]  /*0220*/  VIADD R15, R13.reuse, 0x3880 ;  /* 0x000038800d0f7836 */ /* 0x040fe40000000000 */
[----:B------:R-:W-:Y:S02]  /*0230*/  VIADD R17, R13, 0x3700 ;  /* 0x000037000d117836 */ /* 0x000fe40000000000 */
[----:B-1----:R-:W-:Y:S01]  /*0240*/  IMAD.WIDE R2, R15, 0x4, R2 ;  /* 0x000000040f027825 */ /* 0x002fe200078e0202 */
[----:B------:R-:W-:-:S03]  /*0250*/  CS2R R14, SRZ ;  /* 0x00000000000e7805 */ /* 0x000fc6000001ff00 */
[----:B------:R-:W-:Y:S02]  /*0260*/  VIADD R13, R13, 0x3580 ;  /* 0x000035800d0d7836 */ /* 0x000fe40000000000 */
[----:B---3--:R-:W-:Y:S01]  /*0270*/  IMAD.WIDE R8, R17, 0x4, R8 ;  /* 0x0000000411087825 */ /* 0x008fe200078e0208 */
[----:B------:R-:W-:Y:S01]  /*0280*/  CS2R R16, SRZ ;  /* 0x0000000000107805 */ /* 0x000fe2000001ff00 */
[----:B------:R-:W2:Y:S02]  /*0290*/  @!P3 LDG.E R14, desc[UR4][R4.64] ;  /* 0x00000004040eb981 */ /* 0x000ea4000c1e1900 */
[----:B----4-:R-:W-:Y:S02]  /*02a0*/  IMAD.WIDE R6, R13, 0x4, R6 ;  /* 0x000000040d067825 */ /* 0x010fe400078e0206 */
[----:B------:R1:W3:Y:S01]  /*02b0*/  @!P4 LDG.E R15, desc[UR4][R2.64] ;  /* 0x00000004020fc981 */ /* 0x0002e2000c1e1900 */
[----:B------:R-:W1:Y:S03]  /*02c0*/  LDC.64 R12, c[0x0][0x230] ;  /* 0x00008c00ff0c7b82 */ /* 0x000e660000000a00 */
[----:B------:R-:W4:Y:S04]  /*02d0*/  @!P5 LDG.E R16, desc[UR4][R8.64] ;  /* 0x000000040810d981 */ /* 0x000f28000c1e1900 */
[----:B------:R-:W5:Y:S01]  /*02e0*/  @P0 LDG.E R17, desc[UR4][R6.64] ;  /* 0x0000000406110981 */ /* 0x000f62000c1e1900 */
[----:B------:R-:W-:Y:S01]  /*02f0*/  ISETP.GE.AND P2, PT, R10, 0x90, PT ;  /* 0x000000900a00780c */ /* 0x000fe20003f46270 */
[----:B------:R-:W-:Y:S01]  /*0300*/  IMAD R11, R0, 0x480, R11 ;  /* 0x00000480000b7824 */ /* 0x000fe200078e020b */
[----:B------:R-:W-:-:S03]  /*0310*/  ISETP.GE.AND P1, PT, R10, 0xa8, PT ;  /* 0x000000a80a00780c */ /* 0x000fc60003f26270 */
[----:B-1----:R-:W-:Y:S01]  /*0320*/  IMAD.WIDE R2, R11, 0x4, R12 ;  /* 0x000000040b027825 */ /* 0x002fe200078e020c */
[----:B--2---:R-:W-:Y:S02]  /*0330*/  SEL R5, R14, RZ, !P3 ;  /* 0x000000ff0e057207 */ /* 0x004fe40005800000 */
[----:B---3--:R-:W-:-:S05]  /*0340*/  @P3 SEL R5, R15, RZ, !P4 ;  /* 0x000000ff0f053207 */ /* 0x008fca0006000000 */
[----:B----4-:R-:W-:Y:S02]  /*0350*/  @P2 SEL R5, R16, RZ, !P5 ;  /* 0x000000ff10052207 */ /* 0x010fe40006800000 */
[----:B-----5:R-:W-:-:S05]  /*0360*/  @P1 SEL R5, R17, RZ, P0 ;  /* 0x000000ff11051207 */ /* 0x020fca0000000000 */
[----:B------:R-:W-:Y:S01]  /*0370*/  STG.E desc[UR4][R2.64], R5 ;  /* 0x0000000502007986 */ /* 0x000fe2000c101904 */
[----:B------:R-:W-:Y:S05]  /*0380*/  EXIT ;  /* 0x000000000000794d */ /* 0x000fea0003800000 */
.L_x_0:
[----:B------:R-:W-:-:S00]  /*0390*/  BRA `(.L_x_0) ;  /* 0xfffffffc00fc7947 */ /* 0x000fc0000383ffff */
[----:B------:R-:W-:-:S00]  /*03a0*/  NOP ;  /* 0x0000000000007918 */ /* 0x000fc00000000000 */
        /* <DEDUP_REMOVED lines=13> */
.L_x_1:


//--------------------- .nv.constant0.triton_poi_fused_cat_25 --------------------------
	.section	.nv.constant0.triton_poi_fused_cat_25,"a",@progbits
	.sectionflags	@""
	.align	4
.nv.constant0.triton_poi_fused_cat_25:
	.zero		572
